//
// Generated by NVIDIA NVVM Compiler
//
// Compiler Build ID: CL-36424714
// Cuda compilation tools, release 13.0, V13.0.88
// Based on NVVM 20.0.0
//

.version 9.0
.target sm_100
.address_size 64

	// .globl	_Z12multiply_gpuPiS_S_iii

.visible .entry _Z12multiply_gpuPiS_S_iii(
	.param .u64 .ptr .align 1 _Z12multiply_gpuPiS_S_iii_param_0,
	.param .u64 .ptr .align 1 _Z12multiply_gpuPiS_S_iii_param_1,
	.param .u64 .ptr .align 1 _Z12multiply_gpuPiS_S_iii_param_2,
	.param .u32 _Z12multiply_gpuPiS_S_iii_param_3,
	.param .u32 _Z12multiply_gpuPiS_S_iii_param_4,
	.param .u32 _Z12multiply_gpuPiS_S_iii_param_5
)
{
	.reg .pred 	%p<13>;
	.reg .b32 	%r<107>;
	.reg .b64 	%rd<53>;

	ld.param.u64 	%rd7, [_Z12multiply_gpuPiS_S_iii_param_0];
	ld.param.u64 	%rd8, [_Z12multiply_gpuPiS_S_iii_param_1];
	ld.param.u64 	%rd6, [_Z12multiply_gpuPiS_S_iii_param_2];
	ld.param.u32 	%r32, [_Z12multiply_gpuPiS_S_iii_param_3];
	ld.param.u32 	%r30, [_Z12multiply_gpuPiS_S_iii_param_4];
	ld.param.u32 	%r31, [_Z12multiply_gpuPiS_S_iii_param_5];
	cvta.to.global.u64 	%rd1, %rd8;
	cvta.to.global.u64 	%rd2, %rd7;
	mov.u32 	%r33, %ctaid.y;
	mov.u32 	%r34, %ntid.y;
	mov.u32 	%r35, %tid.y;
	mad.lo.s32 	%r1, %r33, %r34, %r35;
	mov.u32 	%r36, %ctaid.x;
	mov.u32 	%r37, %ntid.x;
	mov.u32 	%r38, %tid.x;
	mad.lo.s32 	%r2, %r36, %r37, %r38;
	setp.ge.s32 	%p1, %r1, %r32;
	setp.ge.s32 	%p2, %r2, %r31;
	or.pred  	%p3, %p1, %p2;
	@%p3 bra 	$L__BB0_14;
	setp.lt.s32 	%p4, %r30, 1;
	mov.b32 	%r106, 0;
	@%p4 bra 	$L__BB0_13;
	mul.lo.s32 	%r3, %r30, %r1;
	and.b32  	%r4, %r30, 7;
	setp.lt.u32 	%p5, %r30, 8;
	mov.b32 	%r101, 0;
	mov.u32 	%r106, %r101;
	@%p5 bra 	$L__BB0_5;
	and.b32  	%r101, %r30, 2147483640;
	neg.s32 	%r95, %r101;
	shl.b32 	%r7, %r31, 3;
	mul.wide.u32 	%rd9, %r3, 4;
	add.s64 	%rd10, %rd9, %rd2;
	add.s64 	%rd52, %rd10, 16;
	mov.b32 	%r106, 0;
	mul.wide.s32 	%rd13, %r31, 4;
	mov.u32 	%r94, %r2;
$L__BB0_4:
	.pragma "nounroll";
	ld.global.u32 	%r43, [%rd52+-16];
	mul.wide.s32 	%rd11, %r94, 4;
	add.s64 	%rd12, %rd1, %rd11;
	ld.global.u32 	%r44, [%rd12];
	mad.lo.s32 	%r45, %r44, %r43, %r106;
	ld.global.u32 	%r46, [%rd52+-12];
	add.s64 	%rd14, %rd12, %rd13;
	ld.global.u32 	%r47, [%rd14];
	mad.lo.s32 	%r48, %r47, %r46, %r45;
	ld.global.u32 	%r49, [%rd52+-8];
	add.s64 	%rd15, %rd14, %rd13;
	ld.global.u32 	%r50, [%rd15];
	mad.lo.s32 	%r51, %r50, %r49, %r48;
	ld.global.u32 	%r52, [%rd52+-4];
	add.s64 	%rd16, %rd15, %rd13;
	ld.global.u32 	%r53, [%rd16];
	mad.lo.s32 	%r54, %r53, %r52, %r51;
	ld.global.u32 	%r55, [%rd52];
	add.s64 	%rd17, %rd16, %rd13;
	ld.global.u32 	%r56, [%rd17];
	mad.lo.s32 	%r57, %r56, %r55, %r54;
	ld.global.u32 	%r58, [%rd52+4];
	add.s64 	%rd18, %rd17, %rd13;
	ld.global.u32 	%r59, [%rd18];
	mad.lo.s32 	%r60, %r59, %r58, %r57;
	ld.global.u32 	%r61, [%rd52+8];
	add.s64 	%rd19, %rd18, %rd13;
	ld.global.u32 	%r62, [%rd19];
	mad.lo.s32 	%r63, %r62, %r61, %r60;
	ld.global.u32 	%r64, [%rd52+12];
	add.s64 	%rd20, %rd19, %rd13;
	ld.global.u32 	%r65, [%rd20];
	mad.lo.s32 	%r106, %r65, %r64, %r63;
	add.s32 	%r95, %r95, 8;
	add.s32 	%r94, %r94, %r7;
	add.s64 	%rd52, %rd52, 32;
	setp.ne.s32 	%p6, %r95, 0;
	@%p6 bra 	$L__BB0_4;
$L__BB0_5:
	setp.eq.s32 	%p7, %r4, 0;
	@%p7 bra 	$L__BB0_13;
	and.b32  	%r17, %r30, 3;
	setp.lt.u32 	%p8, %r4, 4;
	@%p8 bra 	$L__BB0_8;
	add.s32 	%r67, %r101, %r3;
	mul.wide.u32 	%rd21, %r67, 4;
	add.s64 	%rd22, %rd2, %rd21;
	ld.global.u32 	%r68, [%rd22];
	mad.lo.s32 	%r69, %r101, %r31, %r2;
	mul.wide.s32 	%rd23, %r69, 4;
	add.s64 	%rd24, %rd1, %rd23;
	ld.global.u32 	%r70, [%rd24];
	mad.lo.s32 	%r71, %r70, %r68, %r106;
	cvt.u64.u32 	%rd25, %r3;
	cvt.u64.u32 	%rd26, %r101;
	add.s64 	%rd27, %rd26, %rd25;
	shl.b64 	%rd28, %rd27, 2;
	add.s64 	%rd29, %rd2, %rd28;
	ld.global.u32 	%r72, [%rd29+4];
	mul.wide.s32 	%rd30, %r31, 4;
	add.s64 	%rd31, %rd24, %rd30;
	ld.global.u32 	%r73, [%rd31];
	mad.lo.s32 	%r74, %r73, %r72, %r71;
	ld.global.u32 	%r75, [%rd29+8];
	add.s64 	%rd32, %rd31, %rd30;
	ld.global.u32 	%r76, [%rd32];
	mad.lo.s32 	%r77, %r76, %r75, %r74;
	ld.global.u32 	%r78, [%rd29+12];
	add.s64 	%rd33, %rd32, %rd30;
	ld.global.u32 	%r79, [%rd33];
	mad.lo.s32 	%r106, %r79, %r78, %r77;
	add.s32 	%r101, %r101, 4;
$L__BB0_8:
	setp.eq.s32 	%p9, %r17, 0;
	@%p9 bra 	$L__BB0_13;
	setp.eq.s32 	%p10, %r17, 1;
	@%p10 bra 	$L__BB0_11;
	add.s32 	%r81, %r101, %r3;
	mul.wide.u32 	%rd34, %r81, 4;
	add.s64 	%rd35, %rd2, %rd34;
	ld.global.u32 	%r82, [%rd35];
	mad.lo.s32 	%r83, %r101, %r31, %r2;
	mul.wide.s32 	%rd36, %r83, 4;
	add.s64 	%rd37, %rd1, %rd36;
	ld.global.u32 	%r84, [%rd37];
	mad.lo.s32 	%r85, %r84, %r82, %r106;
	cvt.u64.u32 	%rd38, %r3;
	cvt.u64.u32 	%rd39, %r101;
	add.s64 	%rd40, %rd39, %rd38;
	shl.b64 	%rd41, %rd40, 2;
	add.s64 	%rd42, %rd2, %rd41;
	ld.global.u32 	%r86, [%rd42+4];
	mul.wide.s32 	%rd43, %r31, 4;
	add.s64 	%rd44, %rd37, %rd43;
	ld.global.u32 	%r87, [%rd44];
	mad.lo.s32 	%r106, %r87, %r86, %r85;
	add.s32 	%r101, %r101, 2;
$L__BB0_11:
	and.b32  	%r88, %r30, 1;
	setp.eq.b32 	%p11, %r88, 1;
	not.pred 	%p12, %p11;
	@%p12 bra 	$L__BB0_13;
	add.s32 	%r89, %r101, %r3;
	mul.wide.u32 	%rd45, %r89, 4;
	add.s64 	%rd46, %rd2, %rd45;
	ld.global.u32 	%r90, [%rd46];
	mad.lo.s32 	%r91, %r101, %r31, %r2;
	mul.wide.s32 	%rd47, %r91, 4;
	add.s64 	%rd48, %rd1, %rd47;
	ld.global.u32 	%r92, [%rd48];
	mad.lo.s32 	%r106, %r92, %r90, %r106;
$L__BB0_13:
	mad.lo.s32 	%r93, %r31, %r1, %r2;
	cvta.to.global.u64 	%rd49, %rd6;
	mul.wide.s32 	%rd50, %r93, 4;
	add.s64 	%rd51, %rd49, %rd50;
	st.global.u32 	[%rd51], %r106;
$L__BB0_14:
	ret;

}


// ===== COMPILED SASS (sm_100) =====

	.target	sm_100

	.elftype	@"ET_EXEC"


//--------------------- .note.nv.tkinfo           --------------------------
	.section	.note.nv.tkinfo,"",@"SHT_NOTE"
	.sectionflags	@"SHF_NOTE_NV_TKINFO"
	.tkinfo
        /*0018*/ 	.word	0x00000002
        /*0030*/ 	.string	""
        /*0030*/ 	.string	"ptxas"
        /*0030*/ 	.string	"Cuda compilation tools, release 13.0, V13.0.88"
        /*0030*/ 	.string	"Build cuda_13.0.r13.0/compiler.36424714_0"
        /*0030*/ 	.string	"-arch sm_100 -m 64 "



//--------------------- .note.nv.cuinfo           --------------------------
	.section	.note.nv.cuinfo,"",@"SHT_NOTE"
	.sectionflags	@"SHF_NOTE_NV_CUINFO"
        /*0018*/ 	.short	0x0002
        /*001a*/ 	.short	0x0064
        /*001c*/ 	.short	0x0082
	.zero		2


//--------------------- .nv.info                  --------------------------
	.section	.nv.info,"",@"SHT_CUDA_INFO"
	.align	4


	//----- nvinfo : EIATTR_REGCOUNT
	.align		4
        /*0000*/ 	.byte	0x04, 0x2f
        /*0002*/ 	.short	(.L_1 - .L_0)
	.align		4
.L_0:
        /*0004*/ 	.word	index@(_Z12multiply_gpuPiS_S_iii)
        /*0008*/ 	.word	0x00000020


	//----- nvinfo : EIATTR_FRAME_SIZE
	.align		4
.L_1:
        /*000c*/ 	.byte	0x04, 0x11
        /*000e*/ 	.short	(.L_3 - .L_2)
	.align		4
.L_2:
        /*0010*/ 	.word	index@(_Z12multiply_gpuPiS_S_iii)
        /*0014*/ 	.word	0x00000000


	//----- nvinfo : EIATTR_MIN_STACK_SIZE
	.align		4
.L_3:
        /*0018*/ 	.byte	0x04, 0x12
        /*001a*/ 	.short	(.L_5 - .L_4)
	.align		4
.L_4:
        /*001c*/ 	.word	index@(_Z12multiply_gpuPiS_S_iii)
        /*0020*/ 	.word	0x00000000
.L_5:


//--------------------- .nv.compat                --------------------------
	.section	.nv.compat,"",@"SHT_CUDA_COMPAT_INFO"
	.align	4
        /*0000*/ 	.byte	0x02, 0x09, 0x00, 0x00, 0x02, 0x02, 0x01, 0x00, 0x02, 0x05, 0x05, 0x00, 0x03, 0x07, 0x01, 0x01
        /*0010*/ 	.byte	0x02, 0x03, 0x00, 0x00, 0x02, 0x06, 0x01, 0x00, 0x04, 0x0b, 0x08, 0x00, 0x09, 0x00, 0x00, 0x00
        /*0020*/ 	.byte	0x00, 0x00, 0x00, 0x00


//--------------------- .nv.info._Z12multiply_gpuPiS_S_iii --------------------------
	.section	.nv.info._Z12multiply_gpuPiS_S_iii,"",@"SHT_CUDA_INFO"
	.sectionflags	@""
	.align	4


	//----- nvinfo : EIATTR_CUDA_API_VERSION
	.align		4
        /*0000*/ 	.byte	0x04, 0x37
        /*0002*/ 	.short	(.L_7 - .L_6)
.L_6:
        /*0004*/ 	.word	0x00000082


	//----- nvinfo : EIATTR_KPARAM_INFO
	.align		4
.L_7:
        /*0008*/ 	.byte	0x04, 0x17
        /*000a*/ 	.short	(.L_9 - .L_8)
.L_8:
        /*000c*/ 	.word	0x00000000
        /*0010*/ 	.short	0x0005
        /*0012*/ 	.short	0x0020
        /*0014*/ 	.byte	0x00, 0xf0, 0x11, 0x00


	//----- nvinfo : EIATTR_KPARAM_INFO
	.align		4
.L_9:
        /*0018*/ 	.byte	0x04, 0x17
        /*001a*/ 	.short	(.L_11 - .L_10)
.L_10:
        /*001c*/ 	.word	0x00000000
        /*0020*/ 	.short	0x0004
        /*0022*/ 	.short	0x001c
        /*0024*/ 	.byte	0x00, 0xf0, 0x11, 0x00


	//----- nvinfo : EIATTR_KPARAM_INFO
	.align		4
.L_11:
        /*0028*/ 	.byte	0x04, 0x17
        /*002a*/ 	.short	(.L_13 - .L_12)
.L_12:
        /*002c*/ 	.word	0x00000000
        /*0030*/ 	.short	0x0003
        /*0032*/ 	.short	0x0018
        /*0034*/ 	.byte	0x00, 0xf0, 0x11, 0x00


	//----- nvinfo : EIATTR_KPARAM_INFO
	.align		4
.L_13:
        /*0038*/ 	.byte	0x04, 0x17
        /*003a*/ 	.short	(.L_15 - .L_14)
.L_14:
        /*003c*/ 	.word	0x00000000
        /*0040*/ 	.short	0x0002
        /*0042*/ 	.short	0x0010
        /*0044*/ 	.byte	0x00, 0xf5, 0x21, 0x00


	//----- nvinfo : EIATTR_KPARAM_INFO
	.align		4
.L_15:
        /*0048*/ 	.byte	0x04, 0x17
        /*004a*/ 	.short	(.L_17 - .L_16)
.L_16:
        /*004c*/ 	.word	0x00000000
        /*0050*/ 	.short	0x0001
        /*0052*/ 	.short	0x0008
        /*0054*/ 	.byte	0x00, 0xf5, 0x21, 0x00


	//----- nvinfo : EIATTR_KPARAM_INFO
	.align		4
.L_17:
        /*0058*/ 	.byte	0x04, 0x17
        /*005a*/ 	.short	(.L_19 - .L_18)
.L_18:
        /*005c*/ 	.word	0x00000000
        /*0060*/ 	.short	0x0000
        /*0062*/ 	.short	0x0000
        /*0064*/ 	.byte	0x00, 0xf5, 0x21, 0x00


	//----- nvinfo : EIATTR_SPARSE_MMA_MASK
	.align		4
.L_19:
        /*0068*/ 	.byte	0x03, 0x50
        /*006a*/ 	.short	0x0000


	//----- nvinfo : EIATTR_MAXREG_COUNT
	.align		4
        /*006c*/ 	.byte	0x03, 0x1b
        /*006e*/ 	.short	0x00ff


	//----- nvinfo : EIATTR_MERCURY_ISA_VERSION
	.align		4
        /*0070*/ 	.byte	0x03, 0x5f
        /*0072*/ 	.short	0x0101


	//----- nvinfo : EIATTR_VRC_CTA_INIT_COUNT
	.align		4
        /*0074*/ 	.byte	0x02, 0x4a
	.zero		1
	.zero		1


	//----- nvinfo : EIATTR_EXIT_INSTR_OFFSETS
	.align		4
        /*0078*/ 	.byte	0x04, 0x1c
        /*007a*/ 	.short	(.L_21 - .L_20)


	//   ....[0]....
.L_20:
        /*007c*/ 	.word	0x000000d0


	//   ....[1]....
        /*0080*/ 	.word	0x000008e0


	//----- nvinfo : EIATTR_CBANK_PARAM_SIZE
	.align		4
.L_21:
        /*0084*/ 	.byte	0x03, 0x19
        /*0086*/ 	.short	0x0024


	//----- nvinfo : EIATTR_PARAM_CBANK
	.align		4
        /*0088*/ 	.byte	0x04, 0x0a
        /*008a*/ 	.short	(.L_23 - .L_22)
	.align		4
.L_22:
        /*008c*/ 	.word	index@(.nv.constant0._Z12multiply_gpuPiS_S_iii)
        /*0090*/ 	.short	0x0380
        /*0092*/ 	.short	0x0024


	//----- nvinfo : EIATTR_SW_WAR
	.align		4
.L_23:
        /*0094*/ 	.byte	0x04, 0x36
        /*0096*/ 	.short	(.L_25 - .L_24)
.L_24:
        /*0098*/ 	.word	0x00000008
.L_25:


//--------------------- .nv.callgraph             --------------------------
	.section	.nv.callgraph,"",@"SHT_CUDA_CALLGRAPH"
	.align	4
	.sectionentsize	8
	.align		4
        /*0000*/ 	.word	0x00000000
	.align		4
        /*0004*/ 	.word	0xffffffff
	.align		4
        /*0008*/ 	.word	0x00000000
	.align		4
        /*000c*/ 	.word	0xfffffffe
	.align		4
        /*0010*/ 	.word	0x00000000
	.align		4
        /*0014*/ 	.word	0xfffffffd
	.align		4
        /*0018*/ 	.word	0x00000000
	.align		4
        /*001c*/ 	.word	0xfffffffc


//--------------------- .text._Z12multiply_gpuPiS_S_iii --------------------------
	.section	.text._Z12multiply_gpuPiS_S_iii,"ax",@progbits
	.align	128
        .global         _Z12multiply_gpuPiS_S_iii
        .type           _Z12multiply_gpuPiS_S_iii,@function
        .size           _Z12multiply_gpuPiS_S_iii,(.L_x_5 - _Z12multiply_gpuPiS_S_iii)
        .other          _Z12multiply_gpuPiS_S_iii,@"STO_CUDA_ENTRY STV_DEFAULT"
_Z12multiply_gpuPiS_S_iii:
.text._Z12multiply_gpuPiS_S_iii:
[----:B------:R-:W-:Y:S01]  /*0000*/  LDC R1, c[0x0][0x37c] ;  /* 0x0000df00ff017b82 */ /* 0x000fe20000000800 */
[----:B------:R-:W0:Y:S07]  /*0010*/  S2R R5, SR_TID.X ;  /* 0x0000000000057919 */ /* 0x000e2e0000002100 */
[----:B------:R-:W1:Y:S01]  /*0020*/  LDC R16, c[0x0][0x364] ;  /* 0x0000d900ff107b82 */ /* 0x000e620000000800 */
[----:B------:R-:W2:Y:S01]  /*0030*/  LDCU UR6, c[0x0][0x398] ;  /* 0x00007300ff0677ac */ /* 0x000ea20008000800 */
[----:B------:R-:W1:Y:S06]  /*0040*/  S2R R3, SR_TID.Y ;  /* 0x0000000000037919 */ /* 0x000e6c0000002200 */
[----:B------:R-:W0:Y:S08]  /*0050*/  S2UR UR5, SR_CTAID.X ;  /* 0x00000000000579c3 */ /* 0x000e300000002500 */
[----:B------:R-:W0:Y:S08]  /*0060*/  LDC R0, c[0x0][0x360] ;  /* 0x0000d800ff007b82 */ /* 0x000e300000000800 */
[----:B------:R-:W1:Y:S08]  /*0070*/  S2UR UR4, SR_CTAID.Y ;  /* 0x00000000000479c3 */ /* 0x000e700000002600 */
[----:B------:R-:W3:Y:S01]  /*0080*/  LDC R17, c[0x0][0x3a0] ;  /* 0x0000e800ff117b82 */ /* 0x000ee20000000800 */
[----:B0-----:R-:W-:-:S02]  /*0090*/  IMAD R0, R0, UR5, R5 ;  /* 0x0000000500007c24 */ /* 0x001fc4000f8e0205 */
[----:B-1----:R-:W-:-:S03]  /*00a0*/  IMAD R16, R16, UR4, R3 ;  /* 0x0000000410107c24 */ /* 0x002fc6000f8e0203 */
[----:B---3--:R-:W-:-:S04]  /*00b0*/  ISETP.GE.AND P0, PT, R0, R17, PT ;  /* 0x000000110000720c */ /* 0x008fc80003f06270 */
[----:B--2---:R-:W-:-:S13]  /*00c0*/  ISETP.GE.OR P0, PT, R16, UR6, P0 ;  /* 0x0000000610007c0c */ /* 0x004fda0008706670 */
[----:B------:R-:W-:Y:S05]  /*00d0*/  @P0 EXIT ;  /* 0x000000000000094d */ /* 0x000fea0003800000 */
[----:B------:R-:W0:Y:S01]  /*00e0*/  LDC R19, c[0x0][0x39c] ;  /* 0x0000e700ff137b82 */ /* 0x000e220000000800 */
[----:B------:R-:W1:Y:S01]  /*00f0*/  LDCU.64 UR4, c[0x0][0x358] ;  /* 0x00006b00ff0477ac */ /* 0x000e620008000a00 */
[----:B------:R-:W-:Y:S01]  /*0100*/  HFMA2 R24, -RZ, RZ, 0, 0 ;  /* 0x00000000ff187431 */ /* 0x000fe200000001ff */
[----:B0-----:R-:W-:-:S13]  /*0110*/  ISETP.GE.AND P0, PT, R19, 0x1, PT ;  /* 0x000000011300780c */ /* 0x001fda0003f06270 */
[----:B-1----:R-:W-:Y:S05]  /*0120*/  @!P0 BRA `(.L_x_0) ;  /* 0x0000000400dc8947 */ /* 0x002fea0003800000 */
[C---:B------:R-:W-:Y:S01]  /*0130*/  ISETP.GE.U32.AND P1, PT, R19.reuse, 0x8, PT ;  /* 0x000000081300780c */ /* 0x040fe20003f26070 */
[----:B------:R-:W-:Y:S01]  /*0140*/  IMAD R20, R16, R19, RZ ;  /* 0x0000001310147224 */ /* 0x000fe200078e02ff */
[----:B------:R-:W-:Y:S02]  /*0150*/  LOP3.LUT R27, R19, 0x7, RZ, 0xc0, !PT ;  /* 0x00000007131b7812 */ /* 0x000fe400078ec0ff */
[----:B------:R-:W-:Y:S02]  /*0160*/  MOV R21, RZ ;  /* 0x000000ff00157202 */ /* 0x000fe40000000f00 */
[----:B------:R-:W-:Y:S02]  /*0170*/  ISETP.NE.AND P0, PT, R27, RZ, PT ;  /* 0x000000ff1b00720c */ /* 0x000fe40003f05270 */
[----:B------:R-:W-:-:S05]  /*0180*/  MOV R24, RZ ;  /* 0x000000ff00187202 */ /* 0x000fca0000000f00 */
[----:B------:R-:W-:Y:S06]  /*0190*/  @!P1 BRA `(.L_x_1) ;  /* 0x0000000000c09947 */ /* 0x000fec0003800000 */
[----:B------:R-:W0:Y:S01]  /*01a0*/  LDC.64 R2, c[0x0][0x380] ;  /* 0x0000e000ff027b82 */ /* 0x000e220000000a00 */
[----:B------:R-:W-:Y:S02]  /*01b0*/  LOP3.LUT R21, R19, 0x7ffffff8, RZ, 0xc0, !PT ;  /* 0x7ffffff813157812 */ /* 0x000fe400078ec0ff */
[----:B------:R-:W-:Y:S02]  /*01c0*/  MOV R24, RZ ;  /* 0x000000ff00187202 */ /* 0x000fe40000000f00 */
[----:B------:R-:W-:Y:S02]  /*01d0*/  MOV R18, R0 ;  /* 0x0000000000127202 */ /* 0x000fe40000000f00 */
[----:B------:R-:W-:Y:S01]  /*01e0*/  IADD3 R22, PT, PT, -R21, RZ, RZ ;  /* 0x000000ff15167210 */ /* 0x000fe20007ffe1ff */
[----:B0-----:R-:W-:-:S03]  /*01f0*/  IMAD.WIDE.U32 R2, R20, 0x4, R2 ;  /* 0x0000000414027825 */ /* 0x001fc600078e0002 */
[----:B------:R-:W-:-:S04]  /*0200*/  IADD3 R4, P1, PT, R2, 0x10, RZ ;  /* 0x0000001002047810 */ /* 0x000fc80007f3e0ff */
[----:B------:R-:W-:-:S09]  /*0210*/  IADD3.X R3, PT, PT, RZ, R3, RZ, P1, !PT ;  /* 0x00000003ff037210 */ /* 0x000fd20000ffe4ff */
.L_x_2:
[----:B------:R-:W0:Y:S01]  /*0220*/  LDC.64 R14, c[0x0][0x388] ;  /* 0x0000e200ff0e7b82 */ /* 0x000e220000000a00 */
[----:B------:R-:W-:-:S05]  /*0230*/  MOV R2, R4 ;  /* 0x0000000400027202 */ /* 0x000fca0000000f00 */
[----:B------:R-:W2:Y:S04]  /*0240*/  LDG.E R25, desc[UR4][R2.64+-0x10] ;  /* 0xfffff00402197981 */ /* 0x000ea8000c1e1900 */
[----:B------:R-:W3:Y:S04]  /*0250*/  LDG.E R23, desc[UR4][R2.64+-0xc] ;  /* 0xfffff40402177981 */ /* 0x000ee8000c1e1900 */
[----:B------:R-:W4:Y:S04]  /*0260*/  LDG.E R29, desc[UR4][R2.64+-0x8] ;  /* 0xfffff804021d7981 */ /* 0x000f28000c1e1900 */
[----:B------:R-:W5:Y:S01]  /*0270*/  LDG.E R28, desc[UR4][R2.64+-0x4] ;  /* 0xfffffc04021c7981 */ /* 0x000f62000c1e1900 */
[----:B0-----:R-:W-:-:S05]  /*0280*/  IMAD.WIDE R14, R18, 0x4, R14 ;  /* 0x00000004120e7825 */ /* 0x001fca00078e020e */
[----:B------:R0:W2:Y:S01]  /*0290*/  LDG.E R26, desc[UR4][R14.64] ;  /* 0x000000040e1a7981 */ /* 0x0000a2000c1e1900 */
[----:B------:R-:W-:-:S04]  /*02a0*/  IMAD.WIDE R12, R17, 0x4, R14 ;  /* 0x00000004110c7825 */ /* 0x000fc800078e020e */
[C---:B------:R-:W-:Y:S02]  /*02b0*/  IMAD.WIDE R4, R17.reuse, 0x4, R12 ;  /* 0x0000000411047825 */ /* 0x040fe400078e020c */
[----:B------:R-:W3:Y:S02]  /*02c0*/  LDG.E R12, desc[UR4][R12.64] ;  /* 0x000000040c0c7981 */ /* 0x000ee4000c1e1900 */
[C---:B------:R-:W-:Y:S02]  /*02d0*/  IMAD.WIDE R8, R17.reuse, 0x4, R4 ;  /* 0x0000000411087825 */ /* 0x040fe400078e0204 */
[----:B------:R-:W4:Y:S02]  /*02e0*/  LDG.E R4, desc[UR4][R4.64] ;  /* 0x0000000404047981 */ /* 0x000f24000c1e1900 */
[C---:B------:R-:W-:Y:S02]  /*02f0*/  IMAD.WIDE R6, R17.reuse, 0x4, R8 ;  /* 0x0000000411067825 */ /* 0x040fe400078e0208 */
[----:B------:R-:W5:Y:S02]  /*0300*/  LDG.E R8, desc[UR4][R8.64] ;  /* 0x0000000408087981 */ /* 0x000f64000c1e1900 */
[----:B------:R-:W-:-:S02]  /*0310*/  IMAD.WIDE R10, R17, 0x4, R6 ;  /* 0x00000004110a7825 */ /* 0x000fc400078e0206 */
[----:B------:R-:W5:Y:S04]  /*0320*/  LDG.E R5, desc[UR4][R2.64] ;  /* 0x0000000402057981 */ /* 0x000f68000c1e1900 */
[----:B------:R-:W5:Y:S01]  /*0330*/  LDG.E R6, desc[UR4][R6.64] ;  /* 0x0000000406067981 */ /* 0x000f62000c1e1900 */
[----:B0-----:R-:W-:-:S03]  /*0340*/  IMAD.WIDE R14, R17, 0x4, R10 ;  /* 0x00000004110e7825 */ /* 0x001fc600078e020a */
[----:B------:R-:W5:Y:S04]  /*0350*/  LDG.E R10, desc[UR4][R10.64] ;  /* 0x000000040a0a7981 */ /* 0x000f68000c1e1900 */
[----:B------:R-:W5:Y:S04]  /*0360*/  LDG.E R13, desc[UR4][R14.64] ;  /* 0x000000040e0d7981 */ /* 0x000f68000c1e1900 */
[----:B------:R-:W5:Y:S04]  /*0370*/  LDG.E R7, desc[UR4][R2.64+0x4] ;  /* 0x0000040402077981 */ /* 0x000f68000c1e1900 */
[----:B------:R-:W5:Y:S01]  /*0380*/  LDG.E R9, desc[UR4][R2.64+0xc] ;  /* 0x00000c0402097981 */ /* 0x000f62000c1e1900 */
[----:B--2---:R-:W-:-:S02]  /*0390*/  IMAD R26, R25, R26, R24 ;  /* 0x0000001a191a7224 */ /* 0x004fc400078e0218 */
[----:B------:R-:W-:Y:S02]  /*03a0*/  IMAD.WIDE R24, R17, 0x4, R14 ;  /* 0x0000000411187825 */ /* 0x000fe400078e020e */
[----:B------:R0:W2:Y:S04]  /*03b0*/  LDG.E R14, desc[UR4][R2.64+0x8] ;  /* 0x00000804020e7981 */ /* 0x0000a8000c1e1900 */
[----:B------:R-:W2:Y:S01]  /*03c0*/  LDG.E R24, desc[UR4][R24.64] ;  /* 0x0000000418187981 */ /* 0x000ea2000c1e1900 */
[----:B---3--:R-:W-:Y:S01]  /*03d0*/  IMAD R12, R23, R12, R26 ;  /* 0x0000000c170c7224 */ /* 0x008fe200078e021a */
[----:B------:R-:W-:-:S03]  /*03e0*/  IADD3 R22, PT, PT, R22, 0x8, RZ ;  /* 0x0000000816167810 */ /* 0x000fc60007ffe0ff */
[----:B----4-:R-:W-:Y:S01]  /*03f0*/  IMAD R29, R29, R4, R12 ;  /* 0x000000041d1d7224 */ /* 0x010fe200078e020c */
[----:B------:R-:W-:-:S03]  /*0400*/  ISETP.NE.AND P1, PT, R22, RZ, PT ;  /* 0x000000ff1600720c */ /* 0x000fc60003f25270 */
[----:B-----5:R-:W-:Y:S01]  /*0410*/  IMAD R8, R28, R8, R29 ;  /* 0x000000081c087224 */ /* 0x020fe200078e021d */
[----:B------:R-:W-:-:S03]  /*0420*/  IADD3 R4, P2, PT, R2, 0x20, RZ ;  /* 0x0000002002047810 */ /* 0x000fc60007f5e0ff */
[----:B------:R-:W-:Y:S01]  /*0430*/  IMAD R5, R5, R6, R8 ;  /* 0x0000000605057224 */ /* 0x000fe200078e0208 */
[----:B0-----:R-:W-:Y:S02]  /*0440*/  IADD3.X R3, PT, PT, RZ, R3, RZ, P2, !PT ;  /* 0x00000003ff037210 */ /* 0x001fe400017fe4ff */
[----:B------:R-:W-:Y:S01]  /*0450*/  LEA R18, R17, R18, 0x3 ;  /* 0x0000001211127211 */ /* 0x000fe200078e18ff */
[----:B------:R-:W-:-:S04]  /*0460*/  IMAD R5, R7, R10, R5 ;  /* 0x0000000a07057224 */ /* 0x000fc800078e0205 */
[----:B--2---:R-:W-:-:S04]  /*0470*/  IMAD R5, R14, R13, R5 ;  /* 0x0000000d0e057224 */ /* 0x004fc800078e0205 */
[----:B------:R-:W-:Y:S01]  /*0480*/  IMAD R24, R9, R24, R5 ;  /* 0x0000001809187224 */ /* 0x000fe200078e0205 */
[----:B------:R-:W-:Y:S06]  /*0490*/  @P1 BRA `(.L_x_2) ;  /* 0xfffffffc00601947 */ /* 0x000fec000383ffff */
.L_x_1:
[----:B------:R-:W-:Y:S05]  /*04a0*/  @!P0 BRA `(.L_x_0) ;  /* 0x0000000000fc8947 */ /* 0x000fea0003800000 */
[----:B------:R-:W-:Y:S02]  /*04b0*/  ISETP.GE.U32.AND P1, PT, R27, 0x4, PT ;  /* 0x000000041b00780c */ /* 0x000fe40003f26070 */
[----:B------:R-:W-:-:S04]  /*04c0*/  LOP3.LUT R14, R19, 0x3, RZ, 0xc0, !PT ;  /* 0x00000003130e7812 */ /* 0x000fc800078ec0ff */
[----:B------:R-:W-:-:S07]  /*04d0*/  ISETP.NE.AND P0, PT, R14, RZ, PT ;  /* 0x000000ff0e00720c */ /* 0x000fce0003f05270 */
[----:B------:R-:W-:Y:S06]  /*04e0*/  @!P1 BRA `(.L_x_3) ;  /* 0x00000000006c9947 */ /* 0x000fec0003800000 */
[----:B------:R-:W0:Y:S01]  /*04f0*/  LDC.64 R4, c[0x0][0x388] ;  /* 0x0000e200ff047b82 */ /* 0x000e220000000a00 */
[----:B------:R-:W1:Y:S01]  /*0500*/  LDCU.64 UR6, c[0x0][0x380] ;  /* 0x00007000ff0677ac */ /* 0x000e620008000a00 */
[----:B------:R-:W-:Y:S01]  /*0510*/  IMAD R7, R21, R17, R0 ;  /* 0x0000001115077224 */ /* 0x000fe200078e0200 */
[CC--:B------:R-:W-:Y:S02]  /*0520*/  IADD3 R3, PT, PT, R20.reuse, R21.reuse, RZ ;  /* 0x0000001514037210 */ /* 0x0c0fe40007ffe0ff */
[----:B------:R-:W-:-:S03]  /*0530*/  IADD3 R8, P1, PT, R20, R21, RZ ;  /* 0x0000001514087210 */ /* 0x000fc60007f3e0ff */
[----:B------:R-:W2:Y:S01]  /*0540*/  LDC.64 R12, c[0x0][0x380] ;  /* 0x0000e000ff0c7b82 */ /* 0x000ea20000000a00 */
[----:B0-----:R-:W-:-:S04]  /*0550*/  IMAD.WIDE R4, R7, 0x4, R4 ;  /* 0x0000000407047825 */ /* 0x001fc800078e0204 */
[----:B------:R-:W-:Y:S02]  /*0560*/  IMAD.WIDE R6, R17, 0x4, R4 ;  /* 0x0000000411067825 */ /* 0x000fe400078e0204 */
[----:B------:R-:W3:Y:S02]  /*0570*/  LDG.E R4, desc[UR4][R4.64] ;  /* 0x0000000404047981 */ /* 0x000ee4000c1e1900 */
[----:B--2---:R-:W-:Y:S01]  /*0580*/  IMAD.WIDE.U32 R12, R3, 0x4, R12 ;  /* 0x00000004030c7825 */ /* 0x004fe200078e000c */
[----:B------:R-:W-:Y:S02]  /*0590*/  IADD3.X R3, PT, PT, RZ, RZ, RZ, P1, !PT ;  /* 0x000000ffff037210 */ /* 0x000fe40000ffe4ff */
[----:B-1----:R-:W-:-:S03]  /*05a0*/  LEA R2, P1, R8, UR6, 0x2 ;  /* 0x0000000608027c11 */ /* 0x002fc6000f8210ff */
[----:B------:R-:W3:Y:S01]  /*05b0*/  LDG.E R13, desc[UR4][R12.64] ;  /* 0x000000040c0d7981 */ /* 0x000ee2000c1e1900 */
[----:B------:R-:W-:Y:S01]  /*05c0*/  LEA.HI.X R3, R8, UR7, R3, 0x2, P1 ;  /* 0x0000000708037c11 */ /* 0x000fe200088f1403 */
[C---:B------:R-:W-:Y:S02]  /*05d0*/  IMAD.WIDE R8, R17.reuse, 0x4, R6 ;  /* 0x0000000411087825 */ /* 0x040fe400078e0206 */
[----:B------:R-:W2:Y:S04]  /*05e0*/  LDG.E R6, desc[UR4][R6.64] ;  /* 0x0000000406067981 */ /* 0x000ea8000c1e1900 */
[----:B------:R-:W2:Y:S01]  /*05f0*/  LDG.E R15, desc[UR4][R2.64+0x4] ;  /* 0x00000404020f7981 */ /* 0x000ea2000c1e1900 */
[----:B------:R-:W-:-:S03]  /*0600*/  IMAD.WIDE R10, R17, 0x4, R8 ;  /* 0x00000004110a7825 */ /* 0x000fc600078e0208 */
[----:B------:R-:W4:Y:S04]  /*0610*/  LDG.E R22, desc[UR4][R8.64] ;  /* 0x0000000408167981 */ /* 0x000f28000c1e1900 */
[----:B------:R-:W4:Y:S04]  /*0620*/  LDG.E R18, desc[UR4][R2.64+0x8] ;  /* 0x0000080402127981 */ /* 0x000f28000c1e1900 */
[----:B------:R-:W5:Y:S04]  /*0630*/  LDG.E R26, desc[UR4][R2.64+0xc] ;  /* 0x00000c04021a7981 */ /* 0x000f68000c1e1900 */
[----:B------:R-:W5:Y:S01]  /*0640*/  LDG.E R10, desc[UR4][R10.64] ;  /* 0x000000040a0a7981 */ /* 0x000f62000c1e1900 */
[----:B------:R-:W-:Y:S01]  /*0650*/  IADD3 R21, PT, PT, R21, 0x4, RZ ;  /* 0x0000000415157810 */ /* 0x000fe20007ffe0ff */
[----:B---3--:R-:W-:-:S04]  /*0660*/  IMAD R24, R13, R4, R24 ;  /* 0x000000040d187224 */ /* 0x008fc800078e0218 */
[----:B--2---:R-:W-:-:S04]  /*0670*/  IMAD R15, R15, R6, R24 ;  /* 0x000000060f0f7224 */ /* 0x004fc800078e0218 */
[----:B----4-:R-:W-:-:S04]  /*0680*/  IMAD R15, R18, R22, R15 ;  /* 0x00000016120f7224 */ /* 0x010fc800078e020f */
[----:B-----5:R-:W-:-:S07]  /*0690*/  IMAD R24, R26, R10, R15 ;  /* 0x0000000a1a187224 */ /* 0x020fce00078e020f */
.L_x_3:
[----:B------:R-:W-:Y:S05]  /*06a0*/  @!P0 BRA `(.L_x_0) ;  /* 0x00000000007c8947 */ /* 0x000fea0003800000 */
[----:B------:R-:W-:Y:S01]  /*06b0*/  ISETP.NE.AND P1, PT, R14, 0x1, PT ;  /* 0x000000010e00780c */ /* 0x000fe20003f25270 */
[----:B------:R-:W0:Y:S01]  /*06c0*/  LDC.64 R10, c[0x0][0x380] ;  /* 0x0000e000ff0a7b82 */ /* 0x000e220000000a00 */
[----:B------:R-:W-:-:S04]  /*06d0*/  LOP3.LUT R19, R19, 0x1, RZ, 0xc0, !PT ;  /* 0x0000000113137812 */ /* 0x000fc800078ec0ff */
[----:B------:R-:W-:-:S03]  /*06e0*/  ISETP.NE.U32.AND P0, PT, R19, 0x1, PT ;  /* 0x000000011300780c */ /* 0x000fc60003f05070 */
[----:B------:R-:W1:Y:S04]  /*06f0*/  LDC.64 R8, c[0x0][0x388] ;  /* 0x0000e200ff087b82 */ /* 0x000e680000000a00 */
[CC--:B------:R-:W-:Y:S02]  /*0700*/  @P1 IADD3 R13, PT, PT, R20.reuse, R21.reuse, RZ ;  /* 0x00000015140d1210 */ /* 0x0c0fe40007ffe0ff */
[----:B------:R-:W-:Y:S02]  /*0710*/  @P1 IADD3 R12, P2, PT, R20, R21, RZ ;  /* 0x00000015140c1210 */ /* 0x000fe40007f5e0ff */
[----:B------:R-:W2:Y:S02]  /*0720*/  @P1 LDC.64 R2, c[0x0][0x380] ;  /* 0x0000e000ff021b82 */ /* 0x000ea40000000a00 */
[----:B------:R-:W-:-:S06]  /*0730*/  @P1 IADD3.X R14, PT, PT, RZ, RZ, RZ, P2, !PT ;  /* 0x000000ffff0e1210 */ /* 0x000fcc00017fe4ff */
[----:B------:R-:W3:Y:S01]  /*0740*/  LDC.64 R4, c[0x0][0x380] ;  /* 0x0000e000ff047b82 */ /* 0x000ee20000000a00 */
[----:B0-----:R-:W-:-:S04]  /*0750*/  @P1 IMAD.WIDE.U32 R10, R13, 0x4, R10 ;  /* 0x000000040d0a1825 */ /* 0x001fc800078e000a */
[C---:B------:R-:W-:Y:S01]  /*0760*/  @P1 IMAD R13, R21.reuse, R17, R0 ;  /* 0x00000011150d1224 */ /* 0x040fe200078e0200 */
[----:B------:R-:W-:Y:S01]  /*0770*/  @P1 IADD3 R21, PT, PT, R21, 0x2, RZ ;  /* 0x0000000215151810 */ /* 0x000fe20007ffe0ff */
[----:B------:R-:W4:Y:S01]  /*0780*/  @P1 LDG.E R11, desc[UR4][R10.64] ;  /* 0x000000040a0b1981 */ /* 0x000f22000c1e1900 */
[----:B------:R-:W0:Y:S01]  /*0790*/  LDC.64 R6, c[0x0][0x388] ;  /* 0x0000e200ff067b82 */ /* 0x000e220000000a00 */
[----:B-1----:R-:W-:Y:S01]  /*07a0*/  @P1 IMAD.WIDE R8, R13, 0x4, R8 ;  /* 0x000000040d081825 */ /* 0x002fe200078e0208 */
[----:B------:R-:W-:Y:S02]  /*07b0*/  @!P0 IADD3 R15, PT, PT, R20, R21, RZ ;  /* 0x00000015140f8210 */ /* 0x000fe40007ffe0ff */
[----:B--2---:R-:W-:Y:S01]  /*07c0*/  @P1 LEA R2, P2, R12, R2, 0x2 ;  /* 0x000000020c021211 */ /* 0x004fe200078410ff */
[----:B------:R-:W-:-:S03]  /*07d0*/  @!P0 IMAD R21, R21, R17, R0 ;  /* 0x0000001115158224 */ /* 0x000fc600078e0200 */
[----:B------:R-:W-:Y:S01]  /*07e0*/  @P1 LEA.HI.X R3, R12, R3, R14, 0x2, P2 ;  /* 0x000000030c031211 */ /* 0x000fe200010f140e */
[----:B------:R-:W-:Y:S01]  /*07f0*/  @P1 IMAD.WIDE R12, R17, 0x4, R8 ;  /* 0x00000004110c1825 */ /* 0x000fe200078e0208 */
[----:B------:R-:W4:Y:S03]  /*0800*/  @P1 LDG.E R14, desc[UR4][R8.64] ;  /* 0x00000004080e1981 */ /* 0x000f26000c1e1900 */
[----:B---3--:R-:W-:Y:S01]  /*0810*/  @!P0 IMAD.WIDE.U32 R4, R15, 0x4, R4 ;  /* 0x000000040f048825 */ /* 0x008fe200078e0004 */
[----:B------:R-:W2:Y:S04]  /*0820*/  @P1 LDG.E R2, desc[UR4][R2.64+0x4] ;  /* 0x0000040402021981 */ /* 0x000ea8000c1e1900 */
[----:B------:R-:W2:Y:S01]  /*0830*/  @P1 LDG.E R12, desc[UR4][R12.64] ;  /* 0x000000040c0c1981 */ /* 0x000ea2000c1e1900 */
[----:B0-----:R-:W-:-:S03]  /*0840*/  @!P0 IMAD.WIDE R6, R21, 0x4, R6 ;  /* 0x0000000415068825 */ /* 0x001fc600078e0206 */
[----:B------:R-:W3:Y:S04]  /*0850*/  @!P0 LDG.E R5, desc[UR4][R4.64] ;  /* 0x0000000404058981 */ /* 0x000ee8000c1e1900 */
[----:B------:R-:W3:Y:S01]  /*0860*/  @!P0 LDG.E R6, desc[UR4][R6.64] ;  /* 0x0000000406068981 */ /* 0x000ee2000c1e1900 */
[----:B----4-:R-:W-:-:S04]  /*0870*/  @P1 IMAD R11, R11, R14, R24 ;  /* 0x0000000e0b0b1224 */ /* 0x010fc800078e0218 */
[----:B--2---:R-:W-:-:S04]  /*0880*/  @P1 IMAD R24, R2, R12, R11 ;  /* 0x0000000c02181224 */ /* 0x004fc800078e020b */
[----:B---3--:R-:W-:-:S07]  /*0890*/  @!P0 IMAD R24, R5, R6, R24 ;  /* 0x0000000605188224 */ /* 0x008fce00078e0218 */
.L_x_0:
[----:B------:R-:W0:Y:S01]  /*08a0*/  LDC.64 R2, c[0x0][0x390] ;  /* 0x0000e400ff027b82 */ /* 0x000e220000000a00 */
[----:B------:R-:W-:-:S04]  /*08b0*/  IMAD R17, R16, R17, R0 ;  /* 0x0000001110117224 */ /* 0x000fc800078e0200 */
[----:B0-----:R-:W-:-:S05]  /*08c0*/  IMAD.WIDE R2, R17, 0x4, R2 ;  /* 0x0000000411027825 */ /* 0x001fca00078e0202 */
[----:B------:R-:W-:Y:S01]  /*08d0*/  STG.E desc[UR4][R2.64], R24 ;  /* 0x0000001802007986 */ /* 0x000fe2000c101904 */
[----:B------:R-:W-:Y:S05]  /*08e0*/  EXIT ;  /* 0x000000000000794d */ /* 0x000fea0003800000 */
.L_x_4:
[----:B------:R-:W-:-:S00]  /*08f0*/  BRA `(.L_x_4) ;  /* 0xfffffffc00fc7947 */ /* 0x000fc0000383ffff */
[----:B------:R-:W-:-:S00]  /*0900*/  NOP ;  /* 0x0000000000007918 */ /* 0x000fc00000000000 */
[----:B------:R-:W-:-:S00]  /*0910*/  NOP ;  /* 0x0000000000007918 */ /* 0x000fc00000000000 */
[----:B------:R-:W-:-:S00]  /*0920*/  NOP ;  /* 0x0000000000007918 */ /* 0x000fc00000000000 */
[----:B------:R-:W-:-:S00]  /*0930*/  NOP ;  /* 0x0000000000007918 */ /* 0x000fc00000000000 */
[----:B------:R-:W-:-:S00]  /*0940*/  NOP ;  /* 0x0000000000007918 */ /* 0x000fc00000000000 */
[----:B------:R-:W-:-:S00]  /*0950*/  NOP ;  /* 0x0000000000007918 */ /* 0x000fc00000000000 */
[----:B------:R-:W-:-:S00]  /*0960*/  NOP ;  /* 0x0000000000007918 */ /* 0x000fc00000000000 */
[----:B------:R-:W-:-:S00]  /*0970*/  NOP ;  /* 0x0000000000007918 */ /* 0x000fc00000000000 */
.L_x_5:


//--------------------- .nv.shared.reserved.0     --------------------------
	.section	.nv.shared.reserved.0,"aw",@nobits
	.weak		__nv_reservedSMEM_offset_0_alias
	.size		__nv_reservedSMEM_offset_0_alias, 0, 64
	.other		__nv_reservedSMEM_offset_0_alias,@"STO_CUDA_RESERVED_SHARED STV_DEFAULT"
__nv_reservedSMEM_offset_0_alias:
	.zero		0
	.zero		64


//--------------------- .nv.constant0._Z12multiply_gpuPiS_S_iii --------------------------
	.section	.nv.constant0._Z12multiply_gpuPiS_S_iii,"a",@progbits
	.sectionflags	@""
	.align	4
.nv.constant0._Z12multiply_gpuPiS_S_iii:
	.zero		932


//--------------------- SYMBOLS --------------------------

	.type		.nv.reservedSmem.offset0,@object
	.size		.nv.reservedSmem.offset0,0x4
